//
// Generated by NVIDIA NVVM Compiler
//
// Compiler Build ID: CL-36424714
// Cuda compilation tools, release 13.0, V13.0.88
// Based on NVVM 20.0.0
//

.version 9.0
.target sm_100
.address_size 64

	// .globl	_Z12convGPUTiledPfS_S_ii
// _ZZ12convGPUTiledPfS_S_iiE2Ns has been demoted

.visible .entry _Z12convGPUTiledPfS_S_ii(
	.param .u64 .ptr .align 1 _Z12convGPUTiledPfS_S_ii_param_0,
	.param .u64 .ptr .align 1 _Z12convGPUTiledPfS_S_ii_param_1,
	.param .u64 .ptr .align 1 _Z12convGPUTiledPfS_S_ii_param_2,
	.param .u32 _Z12convGPUTiledPfS_S_ii_param_3,
	.param .u32 _Z12convGPUTiledPfS_S_ii_param_4
)
{
	.reg .pred 	%p<14>;
	.reg .b32 	%r<60>;
	.reg .b32 	%f<113>;
	.reg .b64 	%rd<24>;
	// demoted variable
	.shared .align 4 .b8 _ZZ12convGPUTiledPfS_S_iiE2Ns[256];
	ld.param.u64 	%rd8, [_Z12convGPUTiledPfS_S_ii_param_0];
	ld.param.u64 	%rd10, [_Z12convGPUTiledPfS_S_ii_param_1];
	ld.param.u64 	%rd9, [_Z12convGPUTiledPfS_S_ii_param_2];
	ld.param.u32 	%r25, [_Z12convGPUTiledPfS_S_ii_param_3];
	ld.param.u32 	%r26, [_Z12convGPUTiledPfS_S_ii_param_4];
	cvta.to.global.u64 	%rd1, %rd10;
	mov.u32 	%r1, %tid.x;
	mov.u32 	%r27, %ctaid.x;
	mad.lo.s32 	%r2, %r27, 60, %r1;
	shr.u32 	%r28, %r25, 31;
	add.s32 	%r29, %r25, %r28;
	shr.s32 	%r30, %r29, 1;
	sub.s32 	%r3, %r2, %r30;
	setp.lt.s32 	%p1, %r3, 0;
	setp.ge.s32 	%p2, %r3, %r26;
	or.pred  	%p3, %p1, %p2;
	@%p3 bra 	$L__BB0_2;
	cvta.to.global.u64 	%rd11, %rd8;
	mul.wide.u32 	%rd12, %r3, 4;
	add.s64 	%rd13, %rd11, %rd12;
	ld.global.f32 	%f14, [%rd13];
	shl.b32 	%r35, %r1, 2;
	mov.u32 	%r36, _ZZ12convGPUTiledPfS_S_iiE2Ns;
	add.s32 	%r37, %r36, %r35;
	st.shared.f32 	[%r37], %f14;
	bra.uni 	$L__BB0_3;
$L__BB0_2:
	shl.b32 	%r31, %r1, 2;
	mov.u32 	%r32, _ZZ12convGPUTiledPfS_S_iiE2Ns;
	add.s32 	%r33, %r32, %r31;
	mov.b32 	%r34, 0;
	st.shared.u32 	[%r33], %r34;
$L__BB0_3:
	bar.sync 	0;
	setp.gt.u32 	%p4, %r1, 59;
	@%p4 bra 	$L__BB0_18;
	setp.lt.s32 	%p5, %r25, 1;
	mov.f32 	%f112, 0f00000000;
	@%p5 bra 	$L__BB0_17;
	and.b32  	%r4, %r25, 15;
	setp.lt.u32 	%p6, %r25, 16;
	mov.f32 	%f112, 0f00000000;
	mov.b32 	%r56, 0;
	@%p6 bra 	$L__BB0_8;
	and.b32  	%r56, %r25, 2147483632;
	neg.s32 	%r54, %r56;
	add.s64 	%rd22, %rd1, 32;
	shl.b32 	%r39, %r1, 2;
	mov.u32 	%r40, _ZZ12convGPUTiledPfS_S_iiE2Ns;
	add.s32 	%r41, %r39, %r40;
	add.s32 	%r53, %r41, 32;
	mov.f32 	%f112, 0f00000000;
$L__BB0_7:
	.pragma "nounroll";
	ld.global.f32 	%f19, [%rd22+-32];
	ld.shared.f32 	%f20, [%r53+-32];
	fma.rn.f32 	%f21, %f19, %f20, %f112;
	ld.global.f32 	%f22, [%rd22+-28];
	ld.shared.f32 	%f23, [%r53+-28];
	fma.rn.f32 	%f24, %f22, %f23, %f21;
	ld.global.f32 	%f25, [%rd22+-24];
	ld.shared.f32 	%f26, [%r53+-24];
	fma.rn.f32 	%f27, %f25, %f26, %f24;
	ld.global.f32 	%f28, [%rd22+-20];
	ld.shared.f32 	%f29, [%r53+-20];
	fma.rn.f32 	%f30, %f28, %f29, %f27;
	ld.global.f32 	%f31, [%rd22+-16];
	ld.shared.f32 	%f32, [%r53+-16];
	fma.rn.f32 	%f33, %f31, %f32, %f30;
	ld.global.f32 	%f34, [%rd22+-12];
	ld.shared.f32 	%f35, [%r53+-12];
	fma.rn.f32 	%f36, %f34, %f35, %f33;
	ld.global.f32 	%f37, [%rd22+-8];
	ld.shared.f32 	%f38, [%r53+-8];
	fma.rn.f32 	%f39, %f37, %f38, %f36;
	ld.global.f32 	%f40, [%rd22+-4];
	ld.shared.f32 	%f41, [%r53+-4];
	fma.rn.f32 	%f42, %f40, %f41, %f39;
	ld.global.f32 	%f43, [%rd22];
	ld.shared.f32 	%f44, [%r53];
	fma.rn.f32 	%f45, %f43, %f44, %f42;
	ld.global.f32 	%f46, [%rd22+4];
	ld.shared.f32 	%f47, [%r53+4];
	fma.rn.f32 	%f48, %f46, %f47, %f45;
	ld.global.f32 	%f49, [%rd22+8];
	ld.shared.f32 	%f50, [%r53+8];
	fma.rn.f32 	%f51, %f49, %f50, %f48;
	ld.global.f32 	%f52, [%rd22+12];
	ld.shared.f32 	%f53, [%r53+12];
	fma.rn.f32 	%f54, %f52, %f53, %f51;
	ld.global.f32 	%f55, [%rd22+16];
	ld.shared.f32 	%f56, [%r53+16];
	fma.rn.f32 	%f57, %f55, %f56, %f54;
	ld.global.f32 	%f58, [%rd22+20];
	ld.shared.f32 	%f59, [%r53+20];
	fma.rn.f32 	%f60, %f58, %f59, %f57;
	ld.global.f32 	%f61, [%rd22+24];
	ld.shared.f32 	%f62, [%r53+24];
	fma.rn.f32 	%f63, %f61, %f62, %f60;
	ld.global.f32 	%f64, [%rd22+28];
	ld.shared.f32 	%f65, [%r53+28];
	fma.rn.f32 	%f112, %f64, %f65, %f63;
	add.s32 	%r54, %r54, 16;
	add.s64 	%rd22, %rd22, 64;
	add.s32 	%r53, %r53, 64;
	setp.ne.s32 	%p7, %r54, 0;
	@%p7 bra 	$L__BB0_7;
$L__BB0_8:
	setp.eq.s32 	%p8, %r4, 0;
	@%p8 bra 	$L__BB0_17;
	and.b32  	%r13, %r25, 7;
	setp.lt.u32 	%p9, %r4, 8;
	@%p9 bra 	$L__BB0_11;
	mul.wide.u32 	%rd14, %r56, 4;
	add.s64 	%rd15, %rd1, %rd14;
	ld.global.f32 	%f67, [%rd15];
	add.s32 	%r42, %r56, %r1;
	shl.b32 	%r43, %r42, 2;
	mov.u32 	%r44, _ZZ12convGPUTiledPfS_S_iiE2Ns;
	add.s32 	%r45, %r44, %r43;
	ld.shared.f32 	%f68, [%r45];
	fma.rn.f32 	%f69, %f67, %f68, %f112;
	ld.global.f32 	%f70, [%rd15+4];
	ld.shared.f32 	%f71, [%r45+4];
	fma.rn.f32 	%f72, %f70, %f71, %f69;
	ld.global.f32 	%f73, [%rd15+8];
	ld.shared.f32 	%f74, [%r45+8];
	fma.rn.f32 	%f75, %f73, %f74, %f72;
	ld.global.f32 	%f76, [%rd15+12];
	ld.shared.f32 	%f77, [%r45+12];
	fma.rn.f32 	%f78, %f76, %f77, %f75;
	ld.global.f32 	%f79, [%rd15+16];
	ld.shared.f32 	%f80, [%r45+16];
	fma.rn.f32 	%f81, %f79, %f80, %f78;
	ld.global.f32 	%f82, [%rd15+20];
	ld.shared.f32 	%f83, [%r45+20];
	fma.rn.f32 	%f84, %f82, %f83, %f81;
	ld.global.f32 	%f85, [%rd15+24];
	ld.shared.f32 	%f86, [%r45+24];
	fma.rn.f32 	%f87, %f85, %f86, %f84;
	ld.global.f32 	%f88, [%rd15+28];
	ld.shared.f32 	%f89, [%r45+28];
	fma.rn.f32 	%f112, %f88, %f89, %f87;
	add.s32 	%r56, %r56, 8;
$L__BB0_11:
	setp.eq.s32 	%p10, %r13, 0;
	@%p10 bra 	$L__BB0_17;
	and.b32  	%r16, %r25, 3;
	setp.lt.u32 	%p11, %r13, 4;
	@%p11 bra 	$L__BB0_14;
	mul.wide.u32 	%rd16, %r56, 4;
	add.s64 	%rd17, %rd1, %rd16;
	ld.global.f32 	%f91, [%rd17];
	add.s32 	%r46, %r56, %r1;
	shl.b32 	%r47, %r46, 2;
	mov.u32 	%r48, _ZZ12convGPUTiledPfS_S_iiE2Ns;
	add.s32 	%r49, %r48, %r47;
	ld.shared.f32 	%f92, [%r49];
	fma.rn.f32 	%f93, %f91, %f92, %f112;
	ld.global.f32 	%f94, [%rd17+4];
	ld.shared.f32 	%f95, [%r49+4];
	fma.rn.f32 	%f96, %f94, %f95, %f93;
	ld.global.f32 	%f97, [%rd17+8];
	ld.shared.f32 	%f98, [%r49+8];
	fma.rn.f32 	%f99, %f97, %f98, %f96;
	ld.global.f32 	%f100, [%rd17+12];
	ld.shared.f32 	%f101, [%r49+12];
	fma.rn.f32 	%f112, %f100, %f101, %f99;
	add.s32 	%r56, %r56, 4;
$L__BB0_14:
	setp.eq.s32 	%p12, %r16, 0;
	@%p12 bra 	$L__BB0_17;
	add.s32 	%r50, %r1, %r56;
	shl.b32 	%r51, %r50, 2;
	mov.u32 	%r52, _ZZ12convGPUTiledPfS_S_iiE2Ns;
	add.s32 	%r59, %r52, %r51;
	mul.wide.u32 	%rd18, %r56, 4;
	add.s64 	%rd23, %rd1, %rd18;
	neg.s32 	%r58, %r16;
$L__BB0_16:
	.pragma "nounroll";
	ld.global.f32 	%f102, [%rd23];
	ld.shared.f32 	%f103, [%r59];
	fma.rn.f32 	%f112, %f102, %f103, %f112;
	add.s32 	%r59, %r59, 4;
	add.s64 	%rd23, %rd23, 4;
	add.s32 	%r58, %r58, 1;
	setp.ne.s32 	%p13, %r58, 0;
	@%p13 bra 	$L__BB0_16;
$L__BB0_17:
	cvta.to.global.u64 	%rd19, %rd9;
	mul.wide.s32 	%rd20, %r2, 4;
	add.s64 	%rd21, %rd19, %rd20;
	st.global.f32 	[%rd21], %f112;
$L__BB0_18:
	bar.sync 	0;
	ret;

}


// ===== COMPILED SASS (sm_100) =====

	.target	sm_100

	.elftype	@"ET_EXEC"


//--------------------- .note.nv.tkinfo           --------------------------
	.section	.note.nv.tkinfo,"",@"SHT_NOTE"
	.sectionflags	@"SHF_NOTE_NV_TKINFO"
	.tkinfo
        /*0018*/ 	.word	0x00000002
        /*0030*/ 	.string	""
        /*0030*/ 	.string	"ptxas"
        /*0030*/ 	.string	"Cuda compilation tools, release 13.0, V13.0.88"
        /*0030*/ 	.string	"Build cuda_13.0.r13.0/compiler.36424714_0"
        /*0030*/ 	.string	"-arch sm_100 -m 64 "



//--------------------- .note.nv.cuinfo           --------------------------
	.section	.note.nv.cuinfo,"",@"SHT_NOTE"
	.sectionflags	@"SHF_NOTE_NV_CUINFO"
        /*0018*/ 	.short	0x0002
        /*001a*/ 	.short	0x0064
        /*001c*/ 	.short	0x0082
	.zero		2


//--------------------- .nv.info                  --------------------------
	.section	.nv.info,"",@"SHT_CUDA_INFO"
	.align	4


	//----- nvinfo : EIATTR_REGCOUNT
	.align		4
        /*0000*/ 	.byte	0x04, 0x2f
        /*0002*/ 	.short	(.L_1 - .L_0)
	.align		4
.L_0:
        /*0004*/ 	.word	index@(_Z12convGPUTiledPfS_S_ii)
        /*0008*/ 	.word	0x0000001f


	//----- nvinfo : EIATTR_FRAME_SIZE
	.align		4
.L_1:
        /*000c*/ 	.byte	0x04, 0x11
        /*000e*/ 	.short	(.L_3 - .L_2)
	.align		4
.L_2:
        /*0010*/ 	.word	index@(_Z12convGPUTiledPfS_S_ii)
        /*0014*/ 	.word	0x00000000


	//----- nvinfo : EIATTR_MIN_STACK_SIZE
	.align		4
.L_3:
        /*0018*/ 	.byte	0x04, 0x12
        /*001a*/ 	.short	(.L_5 - .L_4)
	.align		4
.L_4:
        /*001c*/ 	.word	index@(_Z12convGPUTiledPfS_S_ii)
        /*0020*/ 	.word	0x00000000
.L_5:


//--------------------- .nv.compat                --------------------------
	.section	.nv.compat,"",@"SHT_CUDA_COMPAT_INFO"
	.align	4
        /*0000*/ 	.byte	0x02, 0x09, 0x00, 0x00, 0x02, 0x02, 0x01, 0x00, 0x02, 0x05, 0x05, 0x00, 0x03, 0x07, 0x01, 0x01
        /*0010*/ 	.byte	0x02, 0x03, 0x00, 0x00, 0x02, 0x06, 0x01, 0x00, 0x04, 0x0b, 0x08, 0x00, 0x09, 0x00, 0x00, 0x00
        /*0020*/ 	.byte	0x00, 0x00, 0x00, 0x00


//--------------------- .nv.info._Z12convGPUTiledPfS_S_ii --------------------------
	.section	.nv.info._Z12convGPUTiledPfS_S_ii,"",@"SHT_CUDA_INFO"
	.sectionflags	@""
	.align	4


	//----- nvinfo : EIATTR_CUDA_API_VERSION
	.align		4
        /*0000*/ 	.byte	0x04, 0x37
        /*0002*/ 	.short	(.L_7 - .L_6)
.L_6:
        /*0004*/ 	.word	0x00000082


	//----- nvinfo : EIATTR_KPARAM_INFO
	.align		4
.L_7:
        /*0008*/ 	.byte	0x04, 0x17
        /*000a*/ 	.short	(.L_9 - .L_8)
.L_8:
        /*000c*/ 	.word	0x00000000
        /*0010*/ 	.short	0x0004
        /*0012*/ 	.short	0x001c
        /*0014*/ 	.byte	0x00, 0xf0, 0x11, 0x00


	//----- nvinfo : EIATTR_KPARAM_INFO
	.align		4
.L_9:
        /*0018*/ 	.byte	0x04, 0x17
        /*001a*/ 	.short	(.L_11 - .L_10)
.L_10:
        /*001c*/ 	.word	0x00000000
        /*0020*/ 	.short	0x0003
        /*0022*/ 	.short	0x0018
        /*0024*/ 	.byte	0x00, 0xf0, 0x11, 0x00


	//----- nvinfo : EIATTR_KPARAM_INFO
	.align		4
.L_11:
        /*0028*/ 	.byte	0x04, 0x17
        /*002a*/ 	.short	(.L_13 - .L_12)
.L_12:
        /*002c*/ 	.word	0x00000000
        /*0030*/ 	.short	0x0002
        /*0032*/ 	.short	0x0010
        /*0034*/ 	.byte	0x00, 0xf5, 0x21, 0x00


	//----- nvinfo : EIATTR_KPARAM_INFO
	.align		4
.L_13:
        /*0038*/ 	.byte	0x04, 0x17
        /*003a*/ 	.short	(.L_15 - .L_14)
.L_14:
        /*003c*/ 	.word	0x00000000
        /*0040*/ 	.short	0x0001
        /*0042*/ 	.short	0x0008
        /*0044*/ 	.byte	0x00, 0xf5, 0x21, 0x00


	//----- nvinfo : EIATTR_KPARAM_INFO
	.align		4
.L_15:
        /*0048*/ 	.byte	0x04, 0x17
        /*004a*/ 	.short	(.L_17 - .L_16)
.L_16:
        /*004c*/ 	.word	0x00000000
        /*0050*/ 	.short	0x0000
        /*0052*/ 	.short	0x0000
        /*0054*/ 	.byte	0x00, 0xf5, 0x21, 0x00


	//----- nvinfo : EIATTR_SPARSE_MMA_MASK
	.align		4
.L_17:
        /*0058*/ 	.byte	0x03, 0x50
        /*005a*/ 	.short	0x0000


	//----- nvinfo : EIATTR_MAXREG_COUNT
	.align		4
        /*005c*/ 	.byte	0x03, 0x1b
        /*005e*/ 	.short	0x00ff


	//----- nvinfo : EIATTR_NUM_BARRIERS
	.align		4
        /*0060*/ 	.byte	0x02, 0x4c
        /*0062*/ 	.byte	0x01
	.zero		1


	//----- nvinfo : EIATTR_MERCURY_ISA_VERSION
	.align		4
        /*0064*/ 	.byte	0x03, 0x5f
        /*0066*/ 	.short	0x0101


	//----- nvinfo : EIATTR_VRC_CTA_INIT_COUNT
	.align		4
        /*0068*/ 	.byte	0x02, 0x4a
	.zero		1
	.zero		1


	//----- nvinfo : EIATTR_EXIT_INSTR_OFFSETS
	.align		4
        /*006c*/ 	.byte	0x04, 0x1c
        /*006e*/ 	.short	(.L_19 - .L_18)


	//   ....[0]....
.L_18:
        /*0070*/ 	.word	0x00000b90


	//----- nvinfo : EIATTR_CRS_STACK_SIZE
	.align		4
.L_19:
        /*0074*/ 	.byte	0x04, 0x1e
        /*0076*/ 	.short	(.L_21 - .L_20)
.L_20:
        /*0078*/ 	.word	0x00000000


	//----- nvinfo : EIATTR_CBANK_PARAM_SIZE
	.align		4
.L_21:
        /*007c*/ 	.byte	0x03, 0x19
        /*007e*/ 	.short	0x0020


	//----- nvinfo : EIATTR_PARAM_CBANK
	.align		4
        /*0080*/ 	.byte	0x04, 0x0a
        /*0082*/ 	.short	(.L_23 - .L_22)
	.align		4
.L_22:
        /*0084*/ 	.word	index@(.nv.constant0._Z12convGPUTiledPfS_S_ii)
        /*0088*/ 	.short	0x0380
        /*008a*/ 	.short	0x0020


	//----- nvinfo : EIATTR_SW_WAR
	.align		4
.L_23:
        /*008c*/ 	.byte	0x04, 0x36
        /*008e*/ 	.short	(.L_25 - .L_24)
.L_24:
        /*0090*/ 	.word	0x00000008
.L_25:


//--------------------- .nv.callgraph             --------------------------
	.section	.nv.callgraph,"",@"SHT_CUDA_CALLGRAPH"
	.align	4
	.sectionentsize	8
	.align		4
        /*0000*/ 	.word	0x00000000
	.align		4
        /*0004*/ 	.word	0xffffffff
	.align		4
        /*0008*/ 	.word	0x00000000
	.align		4
        /*000c*/ 	.word	0xfffffffe
	.align		4
        /*0010*/ 	.word	0x00000000
	.align		4
        /*0014*/ 	.word	0xfffffffd
	.align		4
        /*0018*/ 	.word	0x00000000
	.align		4
        /*001c*/ 	.word	0xfffffffc


//--------------------- .text._Z12convGPUTiledPfS_S_ii --------------------------
	.section	.text._Z12convGPUTiledPfS_S_ii,"ax",@progbits
	.align	128
        .global         _Z12convGPUTiledPfS_S_ii
        .type           _Z12convGPUTiledPfS_S_ii,@function
        .size           _Z12convGPUTiledPfS_S_ii,(.L_x_12 - _Z12convGPUTiledPfS_S_ii)
        .other          _Z12convGPUTiledPfS_S_ii,@"STO_CUDA_ENTRY STV_DEFAULT"
_Z12convGPUTiledPfS_S_ii:
.text._Z12convGPUTiledPfS_S_ii:
[----:B------:R-:W-:Y:S01]  /*0000*/  LDC R1, c[0x0][0x37c] ;  /* 0x0000df00ff017b82 */ /* 0x000fe20000000800 */
[----:B------:R-:W0:Y:S01]  /*0010*/  S2R R0, SR_TID.X ;  /* 0x0000000000007919 */ /* 0x000e220000002100 */
[----:B------:R-:W1:Y:S01]  /*0020*/  LDCU.64 UR12, c[0x0][0x398] ;  /* 0x00007300ff0c77ac */ /* 0x000e620008000a00 */
[----:B------:R-:W-:Y:S01]  /*0030*/  BSSY.RECONVERGENT B0, `(.L_x_0) ;  /* 0x000001a000007945 */ /* 0x000fe20003800200 */
[----:B------:R-:W0:Y:S01]  /*0040*/  S2R R3, SR_CTAID.X ;  /* 0x0000000000037919 */ /* 0x000e220000002500 */
[----:B------:R-:W2:Y:S01]  /*0050*/  LDCU.64 UR10, c[0x0][0x358] ;  /* 0x00006b00ff0a77ac */ /* 0x000ea20008000a00 */
[----:B-1----:R-:W-:-:S04]  /*0060*/  ULEA.HI UR4, UR12, UR12, URZ, 0x1 ;  /* 0x0000000c0c047291 */ /* 0x002fc8000f8f08ff */
[----:B------:R-:W-:Y:S01]  /*0070*/  USHF.R.S32.HI UR4, URZ, 0x1, UR4 ;  /* 0x00000001ff047899 */ /* 0x000fe20008011404 */
[----:B0-----:R-:W-:-:S05]  /*0080*/  IMAD R4, R3, 0x3c, R0 ;  /* 0x0000003c03047824 */ /* 0x001fca00078e0200 */
[----:B------:R-:W-:-:S04]  /*0090*/  IADD3 R5, PT, PT, R4, -UR4, RZ ;  /* 0x8000000404057c10 */ /* 0x000fc8000fffe0ff */
[----:B------:R-:W-:-:S04]  /*00a0*/  ISETP.GE.AND P0, PT, R5, UR13, PT ;  /* 0x0000000d05007c0c */ /* 0x000fc8000bf06270 */
[----:B------:R-:W-:-:S13]  /*00b0*/  ISETP.LT.OR P0, PT, R5, RZ, P0 ;  /* 0x000000ff0500720c */ /* 0x000fda0000701670 */
[----:B--2---:R-:W-:Y:S05]  /*00c0*/  @P0 BRA `(.L_x_1) ;  /* 0x0000000000280947 */ /* 0x004fea0003800000 */
[----:B------:R-:W0:Y:S02]  /*00d0*/  LDC.64 R2, c[0x0][0x380] ;  /* 0x0000e000ff027b82 */ /* 0x000e240000000a00 */
[----:B0-----:R-:W-:-:S06]  /*00e0*/  IMAD.WIDE.U32 R2, R5, 0x4, R2 ;  /* 0x0000000405027825 */ /* 0x001fcc00078e0002 */
[----:B------:R-:W2:Y:S01]  /*00f0*/  LDG.E R2, desc[UR10][R2.64] ;  /* 0x0000000a02027981 */ /* 0x000ea2000c1e1900 */
[----:B------:R-:W0:Y:S01]  /*0100*/  S2UR UR5, SR_CgaCtaId ;  /* 0x00000000000579c3 */ /* 0x000e220000008800 */
[----:B------:R-:W-:Y:S02]  /*0110*/  UMOV UR4, 0x400 ;  /* 0x0000040000047882 */ /* 0x000fe40000000000 */
[----:B0-----:R-:W-:-:S06]  /*0120*/  ULEA UR4, UR5, UR4, 0x18 ;  /* 0x0000000405047291 */ /* 0x001fcc000f8ec0ff */
[----:B------:R-:W-:-:S04]  /*0130*/  MOV R5, UR4 ;  /* 0x0000000400057c02 */ /* 0x000fc80008000f00 */
[----:B------:R-:W-:-:S05]  /*0140*/  LEA R9, R0, R5, 0x2 ;  /* 0x0000000500097211 */ /* 0x000fca00078e10ff */
[----:B--2---:R1:W-:Y:S01]  /*0150*/  STS [R9], R2 ;  /* 0x0000000209007388 */ /* 0x0043e20000000800 */
[----:B------:R-:W-:Y:S05]  /*0160*/  BRA `(.L_x_2) ;  /* 0x0000000000187947 */ /* 0x000fea0003800000 */
.L_x_1:
[----:B------:R-:W0:Y:S01]  /*0170*/  S2UR UR5, SR_CgaCtaId ;  /* 0x00000000000579c3 */ /* 0x000e220000008800 */
[----:B------:R-:W-:Y:S02]  /*0180*/  UMOV UR4, 0x400 ;  /* 0x0000040000047882 */ /* 0x000fe40000000000 */
[----:B0-----:R-:W-:-:S06]  /*0190*/  ULEA UR4, UR5, UR4, 0x18 ;  /* 0x0000000405047291 */ /* 0x001fcc000f8ec0ff */
[----:B------:R-:W-:-:S04]  /*01a0*/  MOV R5, UR4 ;  /* 0x0000000400057c02 */ /* 0x000fc80008000f00 */
[----:B------:R-:W-:-:S05]  /*01b0*/  LEA R9, R0, R5, 0x2 ;  /* 0x0000000500097211 */ /* 0x000fca00078e10ff */
[----:B------:R0:W-:Y:S02]  /*01c0*/  STS [R9], RZ ;  /* 0x000000ff09007388 */ /* 0x0001e40000000800 */
.L_x_2:
[----:B------:R-:W-:Y:S05]  /*01d0*/  BSYNC.RECONVERGENT B0 ;  /* 0x0000000000007941 */ /* 0x000fea0003800200 */
.L_x_0:
[----:B------:R-:W-:Y:S01]  /*01e0*/  BAR.SYNC.DEFER_BLOCKING 0x0 ;  /* 0x0000000000007b1d */ /* 0x000fe20000010000 */
[----:B------:R-:W-:-:S05]  /*01f0*/  ISETP.GT.U32.AND P0, PT, R0, 0x3b, PT ;  /* 0x0000003b0000780c */ /* 0x000fca0003f04070 */
[----:B------:R-:W-:Y:S08]  /*0200*/  BSSY.RECONVERGENT B0, `(.L_x_3) ;  /* 0x0000097000007945 */ /* 0x000ff00003800200 */
[----:B------:R-:W-:Y:S05]  /*0210*/  @P0 BRA `(.L_x_4) ;  /* 0x0000000800540947 */ /* 0x000fea0003800000 */
[----:B------:R-:W-:Y:S01]  /*0220*/  UISETP.GE.AND UP0, UPT, UR12, 0x1, UPT ;  /* 0x000000010c00788c */ /* 0x000fe2000bf06270 */
[----:B------:R-:W-:-:S08]  /*0230*/  HFMA2 R19, -RZ, RZ, 0, 0 ;  /* 0x00000000ff137431 */ /* 0x000fd000000001ff */
[----:B------:R-:W-:Y:S05]  /*0240*/  BRA.U !UP0, `(.L_x_5) ;  /* 0x00000009083c7547 */ /* 0x000fea000b800000 */
[----:B------:R-:W-:Y:S01]  /*0250*/  UISETP.GE.U32.AND UP1, UPT, UR12, 0x10, UPT ;  /* 0x000000100c00788c */ /* 0x000fe2000bf26070 */
[----:B------:R-:W-:Y:S01]  /*0260*/  MOV R19, RZ ;  /* 0x000000ff00137202 */ /* 0x000fe20000000f00 */
[----:B------:R-:W-:Y:S01]  /*0270*/  ULOP3.LUT UR6, UR12, 0xf, URZ, 0xc0, !UPT ;  /* 0x0000000f0c067892 */ /* 0x000fe2000f8ec0ff */
[----:B------:R-:W-:-:S03]  /*0280*/  MOV R7, RZ ;  /* 0x000000ff00077202 */ /* 0x000fc60000000f00 */
[----:B------:R-:W-:-:S03]  /*0290*/  UISETP.NE.AND UP0, UPT, UR6, URZ, UPT ;  /* 0x000000ff0600728c */ /* 0x000fc6000bf05270 */
[----:B------:R-:W-:Y:S08]  /*02a0*/  BRA.U !UP1, `(.L_x_6) ;  /* 0x0000000509007547 */ /* 0x000ff0000b800000 */
[----:B------:R-:W2:Y:S01]  /*02b0*/  LDCU.64 UR4, c[0x0][0x388] ;  /* 0x00007100ff0477ac */ /* 0x000ea20008000a00 */
[----:B------:R-:W-:Y:S02]  /*02c0*/  IADD3 R6, PT, PT, R9, 0x20, RZ ;  /* 0x0000002009067810 */ /* 0x000fe40007ffe0ff */
[----:B------:R-:W-:Y:S01]  /*02d0*/  MOV R19, RZ ;  /* 0x000000ff00137202 */ /* 0x000fe20000000f00 */
[----:B------:R-:W-:-:S04]  /*02e0*/  ULOP3.LUT UR7, UR12, 0x7ffffff0, URZ, 0xc0, !UPT ;  /* 0x7ffffff00c077892 */ /* 0x000fc8000f8ec0ff */
[----:B------:R-:W-:Y:S02]  /*02f0*/  UIADD3 UR8, UPT, UPT, -UR7, URZ, URZ ;  /* 0x000000ff07087290 */ /* 0x000fe4000fffe1ff */
[----:B------:R-:W-:Y:S01]  /*0300*/  MOV R7, UR7 ;  /* 0x0000000700077c02 */ /* 0x000fe20008000f00 */
[----:B--2---:R-:W-:-:S04]  /*0310*/  UIADD3 UR4, UP1, UPT, UR4, 0x20, URZ ;  /* 0x0000002004047890 */ /* 0x004fc8000ff3e0ff */
[----:B------:R-:W-:Y:S02]  /*0320*/  UIADD3.X UR5, UPT, UPT, URZ, UR5, URZ, UP1, !UPT ;  /* 0x00000005ff057290 */ /* 0x000fe40008ffe4ff */
[----:B-1----:R-:W-:-:S04]  /*0330*/  MOV R2, UR4 ;  /* 0x0000000400027c02 */ /* 0x002fc80008000f00 */
[----:B------:R-:W-:-:S07]  /*0340*/  MOV R3, UR5 ;  /* 0x0000000500037c02 */ /* 0x000fce0008000f00 */
.L_x_7:
[----:B------:R-:W2:Y:S04]  /*0350*/  LDG.E R26, desc[UR10][R2.64+-0x20] ;  /* 0xffffe00a021a7981 */ /* 0x000ea8000c1e1900 */
[----:B------:R-:W3:Y:S04]  /*0360*/  LDG.E R28, desc[UR10][R2.64+-0x1c] ;  /* 0xffffe40a021c7981 */ /* 0x000ee8000c1e1900 */
[----:B------:R-:W4:Y:S04]  /*0370*/  LDG.E R20, desc[UR10][R2.64+-0x18] ;  /* 0xffffe80a02147981 */ /* 0x000f28000c1e1900 */
[----:B------:R-:W5:Y:S04]  /*0380*/  LDG.E R22, desc[UR10][R2.64+-0x14] ;  /* 0xffffec0a02167981 */ /* 0x000f68000c1e1900 */
[----:B------:R-:W5:Y:S04]  /*0390*/  LDG.E R24, desc[UR10][R2.64+-0x10] ;  /* 0xfffff00a02187981 */ /* 0x000f68000c1e1900 */
[----:B------:R-:W5:Y:S04]  /*03a0*/  LDG.E R18, desc[UR10][R2.64+-0xc] ;  /* 0xfffff40a02127981 */ /* 0x000f68000c1e1900 */
[----:B------:R-:W5:Y:S04]  /*03b0*/  LDG.E R12, desc[UR10][R2.64+-0x8] ;  /* 0xfffff80a020c7981 */ /* 0x000f68000c1e1900 */
[----:B0-----:R-:W5:Y:S04]  /*03c0*/  LDG.E R9, desc[UR10][R2.64+-0x4] ;  /* 0xfffffc0a02097981 */ /* 0x001f68000c1e1900 */
[----:B------:R-:W5:Y:S04]  /*03d0*/  LDG.E R17, desc[UR10][R2.64] ;  /* 0x0000000a02117981 */ /* 0x000f68000c1e1900 */
[----:B------:R-:W5:Y:S04]  /*03e0*/  LDG.E R16, desc[UR10][R2.64+0x4] ;  /* 0x0000040a02107981 */ /* 0x000f68000c1e1900 */
[----:B------:R-:W5:Y:S04]  /*03f0*/  LDG.E R15, desc[UR10][R2.64+0x8] ;  /* 0x0000080a020f7981 */ /* 0x000f68000c1e1900 */
[----:B------:R-:W5:Y:S04]  /*0400*/  LDG.E R14, desc[UR10][R2.64+0xc] ;  /* 0x00000c0a020e7981 */ /* 0x000f68000c1e1900 */
[----:B------:R-:W5:Y:S04]  /*0410*/  LDG.E R13, desc[UR10][R2.64+0x10] ;  /* 0x0000100a020d7981 */ /* 0x000f68000c1e1900 */
[----:B------:R-:W5:Y:S04]  /*0420*/  LDG.E R11, desc[UR10][R2.64+0x14] ;  /* 0x0000140a020b7981 */ /* 0x000f68000c1e1900 */
[----:B------:R-:W5:Y:S04]  /*0430*/  LDG.E R10, desc[UR10][R2.64+0x18] ;  /* 0x0000180a020a7981 */ /* 0x000f68000c1e1900 */
[----:B------:R0:W5:Y:S01]  /*0440*/  LDG.E R8, desc[UR10][R2.64+0x1c] ;  /* 0x00001c0a02087981 */ /* 0x000162000c1e1900 */
[----:B------:R-:W-:-:S03]  /*0450*/  UIADD3 UR8, UPT, UPT, UR8, 0x10, URZ ;  /* 0x0000001008087890 */ /* 0x000fc6000fffe0ff */
[----:B------:R-:W2:Y:S01]  /*0460*/  LDS R21, [R6+-0x20] ;  /* 0xffffe00006157984 */ /* 0x000ea20000000800 */
[----:B------:R-:W-:-:S03]  /*0470*/  UISETP.NE.AND UP1, UPT, UR8, URZ, UPT ;  /* 0x000000ff0800728c */ /* 0x000fc6000bf25270 */
[----:B------:R-:W3:Y:S01]  /*0480*/  LDS R25, [R6+-0x1c] ;  /* 0xffffe40006197984 */ /* 0x000ee20000000800 */
[----:B0-----:R-:W-:-:S03]  /*0490*/  IADD3 R2, P0, PT, R2, 0x40, RZ ;  /* 0x0000004002027810 */ /* 0x001fc60007f1e0ff */
[----:B------:R-:W-:Y:S01]  /*04a0*/  LDS R23, [R6+-0x14] ;  /* 0xffffec0006177984 */ /* 0x000fe20000000800 */
[----:B------:R-:W-:Y:S01]  /*04b0*/  IADD3.X R3, PT, PT, RZ, R3, RZ, P0, !PT ;  /* 0x00000003ff037210 */ /* 0x000fe200007fe4ff */
[----:B--2---:R-:W-:Y:S02]  /*04c0*/  FFMA R21, R26, R21, R19 ;  /* 0x000000151a157223 */ /* 0x004fe40000000013 */
[----:B------:R-:W4:Y:S02]  /*04d0*/  LDS R26, [R6+-0x18] ;  /* 0xffffe800061a7984 */ /* 0x000f240000000800 */
[----:B---3--:R-:W-:Y:S02]  /*04e0*/  FFMA R21, R28, R25, R21 ;  /* 0x000000191c157223 */ /* 0x008fe40000000015 */
[----:B------:R-:W0:Y:S04]  /*04f0*/  LDS R25, [R6+-0x10] ;  /* 0xfffff00006197984 */ /* 0x000e280000000800 */
[----:B------:R-:W1:Y:S01]  /*0500*/  LDS R19, [R6+-0xc] ;  /* 0xfffff40006137984 */ /* 0x000e620000000800 */
[----:B----4-:R-:W-:-:S03]  /*0510*/  FFMA R27, R20, R26, R21 ;  /* 0x0000001a141b7223 */ /* 0x010fc60000000015 */
[----:B------:R-:W2:Y:S01]  /*0520*/  LDS R21, [R6+-0x8] ;  /* 0xfffff80006157984 */ /* 0x000ea20000000800 */
[----:B-----5:R-:W-:-:S03]  /*0530*/  FFMA R27, R22, R23, R27 ;  /* 0x00000017161b7223 */ /* 0x020fc6000000001b */
[----:B------:R-:W3:Y:S01]  /*0540*/  LDS R20, [R6+-0x4] ;  /* 0xfffffc0006147984 */ /* 0x000ee20000000800 */
[----:B0-----:R-:W-:-:S03]  /*0550*/  FFMA R27, R24, R25, R27 ;  /* 0x00000019181b7223 */ /* 0x001fc6000000001b */
[----:B------:R-:W0:Y:S01]  /*0560*/  LDS R22, [R6] ;  /* 0x0000000006167984 */ /* 0x000e220000000800 */
[----:B-1----:R-:W-:-:S03]  /*0570*/  FFMA R19, R18, R19, R27 ;  /* 0x0000001312137223 */ /* 0x002fc6000000001b */
[----:B------:R-:W1:Y:S04]  /*0580*/  LDS R23, [R6+0x4] ;  /* 0x0000040006177984 */ /* 0x000e680000000800 */
[----:B------:R-:W4:Y:S04]  /*0590*/  LDS R24, [R6+0x8] ;  /* 0x0000080006187984 */ /* 0x000f280000000800 */
[----:B------:R-:W5:Y:S04]  /*05a0*/  LDS R25, [R6+0xc] ;  /* 0x00000c0006197984 */ /* 0x000f680000000800 */
[----:B------:R-:W5:Y:S04]  /*05b0*/  LDS R26, [R6+0x10] ;  /* 0x00001000061a7984 */ /* 0x000f680000000800 */
[----:B------:R-:W5:Y:S01]  /*05c0*/  LDS R18, [R6+0x14] ;  /* 0x0000140006127984 */ /* 0x000f620000000800 */
[----:B--2---:R-:W-:-:S03]  /*05d0*/  FFMA R12, R12, R21, R19 ;  /* 0x000000150c0c7223 */ /* 0x004fc60000000013 */
[----:B------:R-:W2:Y:S01]  /*05e0*/  LDS R19, [R6+0x18] ;  /* 0x0000180006137984 */ /* 0x000ea20000000800 */
[----:B---3--:R-:W-:-:S03]  /*05f0*/  FFMA R12, R9, R20, R12 ;  /* 0x00000014090c7223 */ /* 0x008fc6000000000c */
[----:B------:R3:W2:Y:S01]  /*0600*/  LDS R21, [R6+0x1c] ;  /* 0x00001c0006157984 */ /* 0x0006a20000000800 */
[----:B0-----:R-:W-:-:S04]  /*0610*/  FFMA R17, R17, R22, R12 ;  /* 0x0000001611117223 */ /* 0x001fc8000000000c */
[----:B-1----:R-:W-:Y:S01]  /*0620*/  FFMA R16, R16, R23, R17 ;  /* 0x0000001710107223 */ /* 0x002fe20000000011 */
[----:B---3--:R-:W-:-:S03]  /*0630*/  IADD3 R6, PT, PT, R6, 0x40, RZ ;  /* 0x0000004006067810 */ /* 0x008fc60007ffe0ff */
[----:B----4-:R-:W-:-:S04]  /*0640*/  FFMA R15, R15, R24, R16 ;  /* 0x000000180f0f7223 */ /* 0x010fc80000000010 */
[----:B-----5:R-:W-:-:S04]  /*0650*/  FFMA R14, R14, R25, R15 ;  /* 0x000000190e0e7223 */ /* 0x020fc8000000000f */
[----:B------:R-:W-:-:S04]  /*0660*/  FFMA R14, R13, R26, R14 ;  /* 0x0000001a0d0e7223 */ /* 0x000fc8000000000e */
[----:B------:R-:W-:-:S04]  /*0670*/  FFMA R11, R11, R18, R14 ;  /* 0x000000120b0b7223 */ /* 0x000fc8000000000e */
[----:B--2---:R-:W-:-:S04]  /*0680*/  FFMA R19, R10, R19, R11 ;  /* 0x000000130a137223 */ /* 0x004fc8000000000b */
[----:B------:R-:W-:Y:S01]  /*0690*/  FFMA R19, R8, R21, R19 ;  /* 0x0000001508137223 */ /* 0x000fe20000000013 */
[----:B------:R-:W-:Y:S06]  /*06a0*/  BRA.U UP1, `(.L_x_7) ;  /* 0xfffffffd01287547 */ /* 0x000fec000b83ffff */
.L_x_6:
[----:B------:R-:W-:Y:S05]  /*06b0*/  BRA.U !UP0, `(.L_x_5) ;  /* 0x0000000508207547 */ /* 0x000fea000b800000 */
[----:B------:R-:W-:Y:S02]  /*06c0*/  UISETP.GE.U32.AND UP0, UPT, UR6, 0x8, UPT ;  /* 0x000000080600788c */ /* 0x000fe4000bf06070 */
[----:B------:R-:W-:-:S04]  /*06d0*/  ULOP3.LUT UR5, UR12, 0x7, URZ, 0xc0, !UPT ;  /* 0x000000070c057892 */ /* 0x000fc8000f8ec0ff */
[----:B------:R-:W-:-:S03]  /*06e0*/  UISETP.NE.AND UP1, UPT, UR5, URZ, UPT ;  /* 0x000000ff0500728c */ /* 0x000fc6000bf25270 */
[----:B------:R-:W-:Y:S08]  /*06f0*/  BRA.U !UP0, `(.L_x_8) ;  /* 0x0000000108747547 */ /* 0x000ff0000b800000 */
[----:B01----:R-:W0:Y:S02]  /*0700*/  LDC.64 R8, c[0x0][0x388] ;  /* 0x0000e200ff087b82 */ /* 0x003e240000000a00 */
[----:B0-----:R-:W-:-:S05]  /*0710*/  IMAD.WIDE.U32 R8, R7, 0x4, R8 ;  /* 0x0000000407087825 */ /* 0x001fca00078e0008 */
[----:B------:R-:W2:Y:S04]  /*0720*/  LDG.E R10, desc[UR10][R8.64] ;  /* 0x0000000a080a7981 */ /* 0x000ea8000c1e1900 */
[----:B------:R-:W3:Y:S04]  /*0730*/  LDG.E R13, desc[UR10][R8.64+0x4] ;  /* 0x0000040a080d7981 */ /* 0x000ee8000c1e1900 */
[----:B------:R-:W4:Y:S04]  /*0740*/  LDG.E R15, desc[UR10][R8.64+0x8] ;  /* 0x0000080a080f7981 */ /* 0x000f28000c1e1900 */
[----:B------:R-:W5:Y:S04]  /*0750*/  LDG.E R17, desc[UR10][R8.64+0xc] ;  /* 0x00000c0a08117981 */ /* 0x000f68000c1e1900 */
[----:B------:R-:W5:Y:S04]  /*0760*/  LDG.E R21, desc[UR10][R8.64+0x10] ;  /* 0x0000100a08157981 */ /* 0x000f68000c1e1900 */
[----:B------:R-:W5:Y:S04]  /*0770*/  LDG.E R6, desc[UR10][R8.64+0x14] ;  /* 0x0000140a08067981 */ /* 0x000f68000c1e1900 */
[----:B------:R-:W5:Y:S04]  /*0780*/  LDG.E R2, desc[UR10][R8.64+0x18] ;  /* 0x0000180a08027981 */ /* 0x000f68000c1e1900 */
[----:B------:R-:W5:Y:S01]  /*0790*/  LDG.E R3, desc[UR10][R8.64+0x1c] ;  /* 0x00001c0a08037981 */ /* 0x000f62000c1e1900 */
[----:B------:R-:W-:-:S02]  /*07a0*/  IADD3 R12, PT, PT, R7, R0, RZ ;  /* 0x00000000070c7210 */ /* 0x000fc40007ffe0ff */
[----:B------:R-:W-:Y:S02]  /*07b0*/  IADD3 R7, PT, PT, R7, 0x8, RZ ;  /* 0x0000000807077810 */ /* 0x000fe40007ffe0ff */
[----:B------:R-:W-:-:S05]  /*07c0*/  LEA R12, R12, R5, 0x2 ;  /* 0x000000050c0c7211 */ /* 0x000fca00078e10ff */
[----:B------:R-:W2:Y:S04]  /*07d0*/  LDS R11, [R12] ;  /* 0x000000000c0b7984 */ /* 0x000ea80000000800 */
[----:B------:R-:W3:Y:S04]  /*07e0*/  LDS R14, [R12+0x4] ;  /* 0x000004000c0e7984 */ /* 0x000ee80000000800 */
[----:B------:R-:W4:Y:S04]  /*07f0*/  LDS R16, [R12+0x8] ;  /* 0x000008000c107984 */ /* 0x000f280000000800 */
[----:B------:R-:W5:Y:S04]  /*0800*/  LDS R18, [R12+0xc] ;  /* 0x00000c000c127984 */ /* 0x000f680000000800 */
[----:B------:R-:W0:Y:S04]  /*0810*/  LDS R20, [R12+0x10] ;  /* 0x000010000c147984 */ /* 0x000e280000000800 */
[----:B------:R-:W1:Y:S04]  /*0820*/  LDS R22, [R12+0x14] ;  /* 0x000014000c167984 */ /* 0x000e680000000800 */
[----:B------:R-:W1:Y:S04]  /*0830*/  LDS R23, [R12+0x18] ;  /* 0x000018000c177984 */ /* 0x000e680000000800 */
[----:B------:R-:W1:Y:S01]  /*0840*/  LDS R24, [R12+0x1c] ;  /* 0x00001c000c187984 */ /* 0x000e620000000800 */
[----:B--2---:R-:W-:-:S04]  /*0850*/  FFMA R10, R10, R11, R19 ;  /* 0x0000000b0a0a7223 */ /* 0x004fc80000000013 */
[----:B---3--:R-:W-:-:S04]  /*0860*/  FFMA R10, R13, R14, R10 ;  /* 0x0000000e0d0a7223 */ /* 0x008fc8000000000a */
[----:B----4-:R-:W-:-:S04]  /*0870*/  FFMA R10, R15, R16, R10 ;  /* 0x000000100f0a7223 */ /* 0x010fc8000000000a */
[----:B-----5:R-:W-:-:S04]  /*0880*/  FFMA R10, R17, R18, R10 ;  /* 0x00000012110a7223 */ /* 0x020fc8000000000a */
[----:B0-----:R-:W-:-:S04]  /*0890*/  FFMA R21, R21, R20, R10 ;  /* 0x0000001415157223 */ /* 0x001fc8000000000a */
[----:B-1----:R-:W-:-:S04]  /*08a0*/  FFMA R21, R6, R22, R21 ;  /* 0x0000001606157223 */ /* 0x002fc80000000015 */
[----:B------:R-:W-:-:S04]  /*08b0*/  FFMA R2, R2, R23, R21 ;  /* 0x0000001702027223 */ /* 0x000fc80000000015 */
[----:B------:R-:W-:-:S07]  /*08c0*/  FFMA R19, R3, R24, R2 ;  /* 0x0000001803137223 */ /* 0x000fce0000000002 */
.L_x_8:
[----:B------:R-:W-:Y:S05]  /*08d0*/  BRA.U !UP1, `(.L_x_5) ;  /* 0x0000000109987547 */ /* 0x000fea000b800000 */
[----:B------:R-:W-:Y:S02]  /*08e0*/  UISETP.GE.U32.AND UP0, UPT, UR5, 0x4, UPT ;  /* 0x000000040500788c */ /* 0x000fe4000bf06070 */
[----:B------:R-:W-:-:S04]  /*08f0*/  ULOP3.LUT UR4, UR12, 0x3, URZ, 0xc0, !UPT ;  /* 0x000000030c047892 */ /* 0x000fc8000f8ec0ff */
[----:B------:R-:W-:-:S03]  /*0900*/  UISETP.NE.AND UP1, UPT, UR4, URZ, UPT ;  /* 0x000000ff0400728c */ /* 0x000fc6000bf25270 */
[----:B------:R-:W-:Y:S08]  /*0910*/  BRA.U !UP0, `(.L_x_9) ;  /* 0x0000000108447547 */ /* 0x000ff0000b800000 */
[----:B-1----:R-:W1:Y:S02]  /*0920*/  LDC.64 R2, c[0x0][0x388] ;  /* 0x0000e200ff027b82 */ /* 0x002e640000000a00 */
[----:B-1----:R-:W-:-:S05]  /*0930*/  IMAD.WIDE.U32 R2, R7, 0x4, R2 ;  /* 0x0000000407027825 */ /* 0x002fca00078e0002 */
[----:B------:R-:W2:Y:S04]  /*0940*/  LDG.E R6, desc[UR10][R2.64] ;  /* 0x0000000a02067981 */ /* 0x000ea8000c1e1900 */
[----:B------:R-:W3:Y:S04]  /*0950*/  LDG.E R11, desc[UR10][R2.64+0x4] ;  /* 0x0000040a020b7981 */ /* 0x000ee8000c1e1900 */
[----:B------:R-:W4:Y:S04]  /*0960*/  LDG.E R13, desc[UR10][R2.64+0x8] ;  /* 0x0000080a020d7981 */ /* 0x000f28000c1e1900 */
[----:B------:R-:W5:Y:S01]  /*0970*/  LDG.E R15, desc[UR10][R2.64+0xc] ;  /* 0x00000c0a020f7981 */ /* 0x000f62000c1e1900 */
[----:B------:R-:W-:-:S02]  /*0980*/  IADD3 R8, PT, PT, R7, R0, RZ ;  /* 0x0000000007087210 */ /* 0x000fc40007ffe0ff */
[----:B------:R-:W-:Y:S02]  /*0990*/  IADD3 R7, PT, PT, R7, 0x4, RZ ;  /* 0x0000000407077810 */ /* 0x000fe40007ffe0ff */
[----:B------:R-:W-:-:S05]  /*09a0*/  LEA R8, R8, R5, 0x2 ;  /* 0x0000000508087211 */ /* 0x000fca00078e10ff */
[----:B0-----:R-:W2:Y:S04]  /*09b0*/  LDS R9, [R8] ;  /* 0x0000000008097984 */ /* 0x001ea80000000800 */
[----:B------:R-:W3:Y:S04]  /*09c0*/  LDS R10, [R8+0x4] ;  /* 0x00000400080a7984 */ /* 0x000ee80000000800 */
[----:B------:R-:W4:Y:S04]  /*09d0*/  LDS R12, [R8+0x8] ;  /* 0x00000800080c7984 */ /* 0x000f280000000800 */
[----:B------:R-:W5:Y:S01]  /*09e0*/  LDS R14, [R8+0xc] ;  /* 0x00000c00080e7984 */ /* 0x000f620000000800 */
[----:B--2---:R-:W-:-:S04]  /*09f0*/  FFMA R6, R6, R9, R19 ;  /* 0x0000000906067223 */ /* 0x004fc80000000013 */
[----:B---3--:R-:W-:-:S04]  /*0a00*/  FFMA R6, R11, R10, R6 ;  /* 0x0000000a0b067223 */ /* 0x008fc80000000006 */
[----:B----4-:R-:W-:-:S04]  /*0a10*/  FFMA R6, R13, R12, R6 ;  /* 0x0000000c0d067223 */ /* 0x010fc80000000006 */
[----:B-----5:R-:W-:-:S07]  /*0a20*/  FFMA R19, R15, R14, R6 ;  /* 0x0000000e0f137223 */ /* 0x020fce0000000006 */
.L_x_9:
[----:B------:R-:W-:Y:S05]  /*0a30*/  BRA.U !UP1, `(.L_x_5) ;  /* 0x0000000109407547 */ /* 0x000fea000b800000 */
[----:B-1----:R-:W1:Y:S01]  /*0a40*/  LDC.64 R2, c[0x0][0x388] ;  /* 0x0000e200ff027b82 */ /* 0x002e620000000a00 */
[----:B------:R-:W-:Y:S01]  /*0a50*/  IADD3 R0, PT, PT, R0, R7, RZ ;  /* 0x0000000700007210 */ /* 0x000fe20007ffe0ff */
[----:B------:R-:W-:-:S03]  /*0a60*/  UIADD3 UR4, UPT, UPT, -UR4, URZ, URZ ;  /* 0x000000ff04047290 */ /* 0x000fc6000fffe1ff */
[----:B------:R-:W-:Y:S01]  /*0a70*/  LEA R0, R0, R5, 0x2 ;  /* 0x0000000500007211 */ /* 0x000fe200078e10ff */
[----:B-1----:R-:W-:-:S03]  /*0a80*/  IMAD.WIDE.U32 R2, R7, 0x4, R2 ;  /* 0x0000000407027825 */ /* 0x002fc600078e0002 */
[----:B------:R-:W-:-:S07]  /*0a90*/  MOV R6, R2 ;  /* 0x0000000200067202 */ /* 0x000fce0000000f00 */
.L_x_10:
[----:B------:R-:W-:Y:S01]  /*0aa0*/  MOV R2, R6 ;  /* 0x0000000600027202 */ /* 0x000fe20000000f00 */
[----:B------:R1:W2:Y:S05]  /*0ab0*/  LDS R5, [R0] ;  /* 0x0000000000057984 */ /* 0x0002aa0000000800 */
[----:B------:R3:W2:Y:S01]  /*0ac0*/  LDG.E R2, desc[UR10][R2.64] ;  /* 0x0000000a02027981 */ /* 0x0006a2000c1e1900 */
[----:B------:R-:W-:Y:S01]  /*0ad0*/  UIADD3 UR4, UPT, UPT, UR4, 0x1, URZ ;  /* 0x0000000104047890 */ /* 0x000fe2000fffe0ff */
[----:B------:R-:W-:Y:S02]  /*0ae0*/  IADD3 R6, P0, PT, R6, 0x4, RZ ;  /* 0x0000000406067810 */ /* 0x000fe40007f1e0ff */
[----:B-1----:R-:W-:Y:S01]  /*0af0*/  IADD3 R0, PT, PT, R0, 0x4, RZ ;  /* 0x0000000400007810 */ /* 0x002fe20007ffe0ff */
[----:B------:R-:W-:Y:S01]  /*0b00*/  UISETP.NE.AND UP0, UPT, UR4, URZ, UPT ;  /* 0x000000ff0400728c */ /* 0x000fe2000bf05270 */
[----:B---3--:R-:W-:Y:S01]  /*0b10*/  IADD3.X R3, PT, PT, RZ, R3, RZ, P0, !PT ;  /* 0x00000003ff037210 */ /* 0x008fe200007fe4ff */
[----:B--2---:R-:W-:-:S07]  /*0b20*/  FFMA R19, R2, R5, R19 ;  /* 0x0000000502137223 */ /* 0x004fce0000000013 */
[----:B------:R-:W-:Y:S05]  /*0b30*/  BRA.U UP0, `(.L_x_10) ;  /* 0xfffffffd00d87547 */ /* 0x000fea000b83ffff */
.L_x_5:
[----:B-1----:R-:W1:Y:S02]  /*0b40*/  LDC.64 R2, c[0x0][0x390] ;  /* 0x0000e400ff027b82 */ /* 0x002e640000000a00 */
[----:B-1----:R-:W-:-:S05]  /*0b50*/  IMAD.WIDE R4, R4, 0x4, R2 ;  /* 0x0000000404047825 */ /* 0x002fca00078e0202 */
[----:B------:R2:W-:Y:S02]  /*0b60*/  STG.E desc[UR10][R4.64], R19 ;  /* 0x0000001304007986 */ /* 0x0005e4000c10190a */
.L_x_4:
[----:B------:R-:W-:Y:S05]  /*0b70*/  BSYNC.RECONVERGENT B0 ;  /* 0x0000000000007941 */ /* 0x000fea0003800200 */
.L_x_3:
[----:B------:R-:W-:Y:S06]  /*0b80*/  BAR.SYNC.DEFER_BLOCKING 0x0 ;  /* 0x0000000000007b1d */ /* 0x000fec0000010000 */
[----:B------:R-:W-:Y:S05]  /*0b90*/  EXIT ;  /* 0x000000000000794d */ /* 0x000fea0003800000 */
.L_x_11:
[----:B------:R-:W-:-:S00]  /*0ba0*/  BRA `(.L_x_11) ;  /* 0xfffffffc00fc7947 */ /* 0x000fc0000383ffff */
[----:B------:R-:W-:-:S00]  /*0bb0*/  NOP ;  /* 0x0000000000007918 */ /* 0x000fc00000000000 */
        /* <DEDUP_REMOVED lines=12> */
.L_x_12:


//--------------------- .nv.shared._Z12convGPUTiledPfS_S_ii --------------------------
	.section	.nv.shared._Z12convGPUTiledPfS_S_ii,"aw",@nobits
	.sectionflags	@""
	.align	4
.nv.shared._Z12convGPUTiledPfS_S_ii:
	.zero		1280


//--------------------- .nv.shared.reserved.0     --------------------------
	.section	.nv.shared.reserved.0,"aw",@nobits
	.weak		__nv_reservedSMEM_offset_0_alias
	.size		__nv_reservedSMEM_offset_0_alias, 0, 64
	.other		__nv_reservedSMEM_offset_0_alias,@"STO_CUDA_RESERVED_SHARED STV_DEFAULT"
__nv_reservedSMEM_offset_0_alias:
	.zero		0
	.zero		64


//--------------------- .nv.constant0._Z12convGPUTiledPfS_S_ii --------------------------
	.section	.nv.constant0._Z12convGPUTiledPfS_S_ii,"a",@progbits
	.sectionflags	@""
	.align	4
.nv.constant0._Z12convGPUTiledPfS_S_ii:
	.zero		928


//--------------------- SYMBOLS --------------------------

	.type		.nv.reservedSmem.offset0,@object
	.size		.nv.reservedSmem.offset0,0x4
	.type		.nv.reservedSmem.cap,@object
	.size		.nv.reservedSmem.cap,0x4
